//
// Generated by NVIDIA NVVM Compiler
//
// Compiler Build ID: CL-36424714
// Cuda compilation tools, release 13.0, V13.0.88
// Based on NVVM 20.0.0
//

.version 9.0
.target sm_100
.address_size 64

	// .globl	_Z12vecsumKernelPjS_i

.visible .entry _Z12vecsumKernelPjS_i(
	.param .u64 .ptr .align 1 _Z12vecsumKernelPjS_i_param_0,
	.param .u64 .ptr .align 1 _Z12vecsumKernelPjS_i_param_1,
	.param .u32 _Z12vecsumKernelPjS_i_param_2
)
{
	.reg .pred 	%p<13>;
	.reg .b32 	%r<24>;
	.reg .b64 	%rd<17>;

	ld.param.u64 	%rd5, [_Z12vecsumKernelPjS_i_param_0];
	ld.param.u64 	%rd4, [_Z12vecsumKernelPjS_i_param_1];
	ld.param.u32 	%r10, [_Z12vecsumKernelPjS_i_param_2];
	cvta.to.global.u64 	%rd1, %rd5;
	mov.u32 	%r1, %ctaid.x;
	mov.u32 	%r11, %ntid.x;
	mul.lo.s32 	%r2, %r1, %r11;
	mov.u32 	%r3, %tid.x;
	add.s32 	%r4, %r2, %r3;
	setp.ge.s32 	%p1, %r4, %r10;
	@%p1 bra 	$L__BB0_9;
	setp.gt.u32 	%p2, %r3, 511;
	mov.b32 	%r23, 511;
	@%p2 bra 	$L__BB0_4;
	mul.wide.u32 	%rd6, %r3, 4;
	add.s64 	%rd2, %rd1, %rd6;
	mov.b32 	%r21, 511;
$L__BB0_3:
	mul.wide.s32 	%rd7, %r21, 4;
	add.s64 	%rd8, %rd2, %rd7;
	ld.global.u32 	%r14, [%rd8];
	ld.global.u32 	%r15, [%rd2];
	add.s32 	%r16, %r15, %r14;
	st.global.u32 	[%rd2], %r16;
	shr.u32 	%r23, %r21, 1;
	bar.sync 	0;
	setp.gt.u32 	%p3, %r21, 1;
	setp.le.u32 	%p4, %r3, %r23;
	and.pred  	%p5, %p3, %p4;
	mov.u32 	%r21, %r23;
	@%p5 bra 	$L__BB0_3;
$L__BB0_4:
	setp.ne.s32 	%p6, %r3, 0;
	@%p6 bra 	$L__BB0_6;
	mul.wide.u32 	%rd9, %r2, 4;
	add.s64 	%rd10, %rd1, %rd9;
	ld.global.u32 	%r17, [%rd10];
	cvta.to.global.u64 	%rd11, %rd4;
	mul.wide.u32 	%rd12, %r1, 4;
	add.s64 	%rd13, %rd11, %rd12;
	st.global.u32 	[%rd13], %r17;
$L__BB0_6:
	setp.eq.s32 	%p7, %r23, 0;
	setp.gt.s32 	%p8, %r4, %r23;
	or.pred  	%p9, %p7, %p8;
	@%p9 bra 	$L__BB0_9;
	mul.wide.s32 	%rd14, %r4, 4;
	add.s64 	%rd3, %rd1, %rd14;
$L__BB0_8:
	mul.wide.u32 	%rd15, %r23, 4;
	add.s64 	%rd16, %rd3, %rd15;
	ld.global.u32 	%r18, [%rd16];
	ld.global.u32 	%r19, [%rd3];
	add.s32 	%r20, %r19, %r18;
	st.global.u32 	[%rd3], %r20;
	shr.u32 	%r9, %r23, 1;
	bar.sync 	0;
	setp.gt.u32 	%p10, %r23, 1;
	setp.le.s32 	%p11, %r4, %r9;
	and.pred  	%p12, %p10, %p11;
	mov.u32 	%r23, %r9;
	@%p12 bra 	$L__BB0_8;
$L__BB0_9:
	ret;

}


// ===== COMPILED SASS (sm_100) =====

	.target	sm_100

	.elftype	@"ET_EXEC"


//--------------------- .note.nv.tkinfo           --------------------------
	.section	.note.nv.tkinfo,"",@"SHT_NOTE"
	.sectionflags	@"SHF_NOTE_NV_TKINFO"
	.tkinfo
        /*0018*/ 	.word	0x00000002
        /*0030*/ 	.string	""
        /*0030*/ 	.string	"ptxas"
        /*0030*/ 	.string	"Cuda compilation tools, release 13.0, V13.0.88"
        /*0030*/ 	.string	"Build cuda_13.0.r13.0/compiler.36424714_0"
        /*0030*/ 	.string	"-arch sm_100 -m 64 "



//--------------------- .note.nv.cuinfo           --------------------------
	.section	.note.nv.cuinfo,"",@"SHT_NOTE"
	.sectionflags	@"SHF_NOTE_NV_CUINFO"
        /*0018*/ 	.short	0x0002
        /*001a*/ 	.short	0x0064
        /*001c*/ 	.short	0x0082
	.zero		2


//--------------------- .nv.info                  --------------------------
	.section	.nv.info,"",@"SHT_CUDA_INFO"
	.align	4


	//----- nvinfo : EIATTR_REGCOUNT
	.align		4
        /*0000*/ 	.byte	0x04, 0x2f
        /*0002*/ 	.short	(.L_1 - .L_0)
	.align		4
.L_0:
        /*0004*/ 	.word	index@(_Z12vecsumKernelPjS_i)
        /*0008*/ 	.word	0x00000012


	//----- nvinfo : EIATTR_FRAME_SIZE
	.align		4
.L_1:
        /*000c*/ 	.byte	0x04, 0x11
        /*000e*/ 	.short	(.L_3 - .L_2)
	.align		4
.L_2:
        /*0010*/ 	.word	index@(_Z12vecsumKernelPjS_i)
        /*0014*/ 	.word	0x00000000


	//----- nvinfo : EIATTR_MIN_STACK_SIZE
	.align		4
.L_3:
        /*0018*/ 	.byte	0x04, 0x12
        /*001a*/ 	.short	(.L_5 - .L_4)
	.align		4
.L_4:
        /*001c*/ 	.word	index@(_Z12vecsumKernelPjS_i)
        /*0020*/ 	.word	0x00000000
.L_5:


//--------------------- .nv.compat                --------------------------
	.section	.nv.compat,"",@"SHT_CUDA_COMPAT_INFO"
	.align	4
        /*0000*/ 	.byte	0x02, 0x09, 0x00, 0x00, 0x02, 0x02, 0x01, 0x00, 0x02, 0x05, 0x05, 0x00, 0x03, 0x07, 0x01, 0x01
        /*0010*/ 	.byte	0x02, 0x03, 0x00, 0x00, 0x02, 0x06, 0x01, 0x00, 0x04, 0x0b, 0x08, 0x00, 0x09, 0x00, 0x00, 0x00
        /*0020*/ 	.byte	0x00, 0x00, 0x00, 0x00


//--------------------- .nv.info._Z12vecsumKernelPjS_i --------------------------
	.section	.nv.info._Z12vecsumKernelPjS_i,"",@"SHT_CUDA_INFO"
	.sectionflags	@""
	.align	4


	//----- nvinfo : EIATTR_CUDA_API_VERSION
	.align		4
        /*0000*/ 	.byte	0x04, 0x37
        /*0002*/ 	.short	(.L_7 - .L_6)
.L_6:
        /*0004*/ 	.word	0x00000082


	//----- nvinfo : EIATTR_KPARAM_INFO
	.align		4
.L_7:
        /*0008*/ 	.byte	0x04, 0x17
        /*000a*/ 	.short	(.L_9 - .L_8)
.L_8:
        /*000c*/ 	.word	0x00000000
        /*0010*/ 	.short	0x0002
        /*0012*/ 	.short	0x0010
        /*0014*/ 	.byte	0x00, 0xf0, 0x11, 0x00


	//----- nvinfo : EIATTR_KPARAM_INFO
	.align		4
.L_9:
        /*0018*/ 	.byte	0x04, 0x17
        /*001a*/ 	.short	(.L_11 - .L_10)
.L_10:
        /*001c*/ 	.word	0x00000000
        /*0020*/ 	.short	0x0001
        /*0022*/ 	.short	0x0008
        /*0024*/ 	.byte	0x00, 0xf5, 0x21, 0x00


	//----- nvinfo : EIATTR_KPARAM_INFO
	.align		4
.L_11:
        /*0028*/ 	.byte	0x04, 0x17
        /*002a*/ 	.short	(.L_13 - .L_12)
.L_12:
        /*002c*/ 	.word	0x00000000
        /*0030*/ 	.short	0x0000
        /*0032*/ 	.short	0x0000
        /*0034*/ 	.byte	0x00, 0xf5, 0x21, 0x00


	//----- nvinfo : EIATTR_SPARSE_MMA_MASK
	.align		4
.L_13:
        /*0038*/ 	.byte	0x03, 0x50
        /*003a*/ 	.short	0x0000


	//----- nvinfo : EIATTR_MAXREG_COUNT
	.align		4
        /*003c*/ 	.byte	0x03, 0x1b
        /*003e*/ 	.short	0x00ff


	//----- nvinfo : EIATTR_NUM_BARRIERS
	.align		4
        /*0040*/ 	.byte	0x02, 0x4c
        /*0042*/ 	.byte	0x01
	.zero		1


	//----- nvinfo : EIATTR_MERCURY_ISA_VERSION
	.align		4
        /*0044*/ 	.byte	0x03, 0x5f
        /*0046*/ 	.short	0x0101


	//----- nvinfo : EIATTR_VRC_CTA_INIT_COUNT
	.align		4
        /*0048*/ 	.byte	0x02, 0x4a
	.zero		1
	.zero		1


	//----- nvinfo : EIATTR_EXIT_INSTR_OFFSETS
	.align		4
        /*004c*/ 	.byte	0x04, 0x1c
        /*004e*/ 	.short	(.L_15 - .L_14)


	//   ....[0]....
.L_14:
        /*0050*/ 	.word	0x00000080


	//   ....[1]....
        /*0054*/ 	.word	0x00000280


	//   ....[2]....
        /*0058*/ 	.word	0x00000370


	//----- nvinfo : EIATTR_CRS_STACK_SIZE
	.align		4
.L_15:
        /*005c*/ 	.byte	0x04, 0x1e
        /*005e*/ 	.short	(.L_17 - .L_16)
.L_16:
        /*0060*/ 	.word	0x00000000


	//----- nvinfo : EIATTR_CBANK_PARAM_SIZE
	.align		4
.L_17:
        /*0064*/ 	.byte	0x03, 0x19
        /*0066*/ 	.short	0x0014


	//----- nvinfo : EIATTR_PARAM_CBANK
	.align		4
        /*0068*/ 	.byte	0x04, 0x0a
        /*006a*/ 	.short	(.L_19 - .L_18)
	.align		4
.L_18:
        /*006c*/ 	.word	index@(.nv.constant0._Z12vecsumKernelPjS_i)
        /*0070*/ 	.short	0x0380
        /*0072*/ 	.short	0x0014


	//----- nvinfo : EIATTR_SW_WAR
	.align		4
.L_19:
        /*0074*/ 	.byte	0x04, 0x36
        /*0076*/ 	.short	(.L_21 - .L_20)
.L_20:
        /*0078*/ 	.word	0x00000008
.L_21:


//--------------------- .nv.callgraph             --------------------------
	.section	.nv.callgraph,"",@"SHT_CUDA_CALLGRAPH"
	.align	4
	.sectionentsize	8
	.align		4
        /*0000*/ 	.word	0x00000000
	.align		4
        /*0004*/ 	.word	0xffffffff
	.align		4
        /*0008*/ 	.word	0x00000000
	.align		4
        /*000c*/ 	.word	0xfffffffe
	.align		4
        /*0010*/ 	.word	0x00000000
	.align		4
        /*0014*/ 	.word	0xfffffffd
	.align		4
        /*0018*/ 	.word	0x00000000
	.align		4
        /*001c*/ 	.word	0xfffffffc


//--------------------- .text._Z12vecsumKernelPjS_i --------------------------
	.section	.text._Z12vecsumKernelPjS_i,"ax",@progbits
	.align	128
        .global         _Z12vecsumKernelPjS_i
        .type           _Z12vecsumKernelPjS_i,@function
        .size           _Z12vecsumKernelPjS_i,(.L_x_6 - _Z12vecsumKernelPjS_i)
        .other          _Z12vecsumKernelPjS_i,@"STO_CUDA_ENTRY STV_DEFAULT"
_Z12vecsumKernelPjS_i:
.text._Z12vecsumKernelPjS_i:
[----:B------:R-:W-:Y:S01]  /*0000*/  LDC R1, c[0x0][0x37c] ;  /* 0x0000df00ff017b82 */ /* 0x000fe20000000800 */
[----:B------:R-:W0:Y:S07]  /*0010*/  S2R R15, SR_CTAID.X ;  /* 0x00000000000f7919 */ /* 0x000e2e0000002500 */
[----:B------:R-:W0:Y:S01]  /*0020*/  LDC R0, c[0x0][0x360] ;  /* 0x0000d800ff007b82 */ /* 0x000e220000000800 */
[----:B------:R-:W1:Y:S01]  /*0030*/  LDCU UR4, c[0x0][0x390] ;  /* 0x00007200ff0477ac */ /* 0x000e620008000800 */
[----:B------:R-:W2:Y:S01]  /*0040*/  S2R R6, SR_TID.X ;  /* 0x0000000000067919 */ /* 0x000ea20000002100 */
[----:B0-----:R-:W-:-:S04]  /*0050*/  IMAD R7, R15, R0, RZ ;  /* 0x000000000f077224 */ /* 0x001fc800078e02ff */
[----:B--2---:R-:W-:-:S05]  /*0060*/  IMAD.IADD R0, R7, 0x1, R6 ;  /* 0x0000000107007824 */ /* 0x004fca00078e0206 */
[----:B-1----:R-:W-:-:S13]  /*0070*/  ISETP.GE.AND P0, PT, R0, UR4, PT ;  /* 0x0000000400007c0c */ /* 0x002fda000bf06270 */
[----:B------:R-:W-:Y:S05]  /*0080*/  @P0 EXIT ;  /* 0x000000000000094d */ /* 0x000fea0003800000 */
[C---:B------:R-:W-:Y:S01]  /*0090*/  ISETP.GT.U32.AND P1, PT, R6.reuse, 0x1ff, PT ;  /* 0x000001ff0600780c */ /* 0x040fe20003f24070 */
[----:B------:R-:W0:Y:S01]  /*00a0*/  LDCU.64 UR4, c[0x0][0x358] ;  /* 0x00006b00ff0477ac */ /* 0x000e220008000a00 */
[----:B------:R-:W-:Y:S01]  /*00b0*/  ISETP.NE.AND P0, PT, R6, RZ, PT ;  /* 0x000000ff0600720c */ /* 0x000fe20003f05270 */
[----:B------:R-:W-:-:S10]  /*00c0*/  IMAD.MOV.U32 R9, RZ, RZ, 0x1ff ;  /* 0x000001ffff097424 */ /* 0x000fd400078e00ff */
[----:B------:R-:W-:Y:S05]  /*00d0*/  @P1 BRA `(.L_x_0) ;  /* 0x00000000003c1947 */ /* 0x000fea0003800000 */
[----:B------:R-:W1:Y:S01]  /*00e0*/  LDC.64 R2, c[0x0][0x380] ;  /* 0x0000e000ff027b82 */ /* 0x000e620000000a00 */
[----:B------:R-:W-:Y:S02]  /*00f0*/  HFMA2 R11, -RZ, RZ, 0, 3.0457973480224609375e-05 ;  /* 0x000001ffff0b7431 */ /* 0x000fe400000001ff */
[----:B-1----:R-:W-:-:S07]  /*0100*/  IMAD.WIDE.U32 R2, R6, 0x4, R2 ;  /* 0x0000000406027825 */ /* 0x002fce00078e0002 */
.L_x_1:
[C---:B------:R-:W-:Y:S01]  /*0110*/  IMAD.WIDE R4, R11.reuse, 0x4, R2 ;  /* 0x000000040b047825 */ /* 0x040fe200078e0202 */
[----:B0-----:R-:W2:Y:S05]  /*0120*/  LDG.E R9, desc[UR4][R2.64] ;  /* 0x0000000402097981 */ /* 0x001eaa000c1e1900 */
[----:B------:R-:W2:Y:S01]  /*0130*/  LDG.E R4, desc[UR4][R4.64] ;  /* 0x0000000404047981 */ /* 0x000ea2000c1e1900 */
[----:B------:R-:W-:Y:S01]  /*0140*/  ISETP.GT.U32.AND P2, PT, R11, 0x1, PT ;  /* 0x000000010b00780c */ /* 0x000fe20003f44070 */
[----:B------:R-:W-:Y:S05]  /*0150*/  WARPSYNC.ALL ;  /* 0x0000000000007948 */ /* 0x000fea0003800000 */
[----:B--2---:R-:W-:Y:S01]  /*0160*/  IMAD.IADD R13, R4, 0x1, R9 ;  /* 0x00000001040d7824 */ /* 0x004fe200078e0209 */
[----:B------:R-:W-:-:S04]  /*0170*/  SHF.R.U32.HI R9, RZ, 0x1, R11 ;  /* 0x00000001ff097819 */ /* 0x000fc8000001160b */
[-C--:B------:R-:W-:Y:S01]  /*0180*/  ISETP.GT.U32.AND P1, PT, R6, R9.reuse, PT ;  /* 0x000000090600720c */ /* 0x080fe20003f24070 */
[----:B------:R1:W-:Y:S01]  /*0190*/  STG.E desc[UR4][R2.64], R13 ;  /* 0x0000000d02007986 */ /* 0x0003e2000c101904 */
[----:B------:R-:W-:Y:S01]  /*01a0*/  MOV R11, R9 ;  /* 0x00000009000b7202 */ /* 0x000fe20000000f00 */
[----:B------:R-:W-:Y:S10]  /*01b0*/  BAR.SYNC.DEFER_BLOCKING 0x0 ;  /* 0x0000000000007b1d */ /* 0x000ff40000010000 */
[----:B-1----:R-:W-:Y:S05]  /*01c0*/  @!P1 BRA P2, `(.L_x_1) ;  /* 0xfffffffc00d09947 */ /* 0x002fea000103ffff */
.L_x_0:
[----:B------:R-:W-:Y:S04]  /*01d0*/  BSSY.RECONVERGENT B0, `(.L_x_2) ;  /* 0x0000008000007945 */ /* 0x000fe80003800200 */
[----:B------:R-:W-:Y:S05]  /*01e0*/  @P0 BRA `(.L_x_3) ;  /* 0x0000000000180947 */ /* 0x000fea0003800000 */
[----:B------:R-:W1:Y:S08]  /*01f0*/  LDC.64 R2, c[0x0][0x380] ;  /* 0x0000e000ff027b82 */ /* 0x000e700000000a00 */
[----:B------:R-:W2:Y:S01]  /*0200*/  LDC.64 R4, c[0x0][0x388] ;  /* 0x0000e200ff047b82 */ /* 0x000ea20000000a00 */
[----:B-1----:R-:W-:-:S06]  /*0210*/  IMAD.WIDE.U32 R2, R7, 0x4, R2 ;  /* 0x0000000407027825 */ /* 0x002fcc00078e0002 */
[----:B0-----:R-:W3:Y:S01]  /*0220*/  LDG.E R3, desc[UR4][R2.64] ;  /* 0x0000000402037981 */ /* 0x001ee2000c1e1900 */
[----:B--2---:R-:W-:-:S05]  /*0230*/  IMAD.WIDE.U32 R4, R15, 0x4, R4 ;  /* 0x000000040f047825 */ /* 0x004fca00078e0004 */
[----:B---3--:R1:W-:Y:S02]  /*0240*/  STG.E desc[UR4][R4.64], R3 ;  /* 0x0000000304007986 */ /* 0x0083e4000c101904 */
.L_x_3:
[----:B0-----:R-:W-:Y:S05]  /*0250*/  BSYNC.RECONVERGENT B0 ;  /* 0x0000000000007941 */ /* 0x001fea0003800200 */
.L_x_2:
[----:B------:R-:W-:-:S04]  /*0260*/  ISETP.GT.AND P0, PT, R0, R9, PT ;  /* 0x000000090000720c */ /* 0x000fc80003f04270 */
[----:B------:R-:W-:-:S13]  /*0270*/  ISETP.EQ.OR P0, PT, R9, RZ, P0 ;  /* 0x000000ff0900720c */ /* 0x000fda0000702670 */
[----:B------:R-:W-:Y:S05]  /*0280*/  @P0 EXIT ;  /* 0x000000000000094d */ /* 0x000fea0003800000 */
[----:B-1----:R-:W0:Y:S02]  /*0290*/  LDC.64 R2, c[0x0][0x380] ;  /* 0x0000e000ff027b82 */ /* 0x002e240000000a00 */
[----:B0-----:R-:W-:-:S07]  /*02a0*/  IMAD.WIDE R2, R0, 0x4, R2 ;  /* 0x0000000400027825 */ /* 0x001fce00078e0202 */
.L_x_4:
[C---:B------:R-:W-:Y:S01]  /*02b0*/  IMAD.WIDE.U32 R4, R9.reuse, 0x4, R2 ;  /* 0x0000000409047825 */ /* 0x040fe200078e0002 */
[----:B0-----:R-:W2:Y:S05]  /*02c0*/  LDG.E R7, desc[UR4][R2.64] ;  /* 0x0000000402077981 */ /* 0x001eaa000c1e1900 */
[----:B------:R-:W2:Y:S01]  /*02d0*/  LDG.E R4, desc[UR4][R4.64] ;  /* 0x0000000404047981 */ /* 0x000ea2000c1e1900 */
[----:B------:R-:W-:Y:S01]  /*02e0*/  SHF.R.U32.HI R11, RZ, 0x1, R9 ;  /* 0x00000001ff0b7819 */ /* 0x000fe20000011609 */
[----:B------:R-:W-:Y:S05]  /*02f0*/  WARPSYNC.ALL ;  /* 0x0000000000007948 */ /* 0x000fea0003800000 */
[----:B------:R-:W-:-:S02]  /*0300*/  ISETP.GT.U32.AND P1, PT, R9, 0x1, PT ;  /* 0x000000010900780c */ /* 0x000fc40003f24070 */
[-C--:B------:R-:W-:Y:S02]  /*0310*/  ISETP.GT.AND P0, PT, R0, R11.reuse, PT ;  /* 0x0000000b0000720c */ /* 0x080fe40003f04270 */
[----:B------:R-:W-:Y:S01]  /*0320*/  MOV R9, R11 ;  /* 0x0000000b00097202 */ /* 0x000fe20000000f00 */
[----:B--2---:R-:W-:-:S05]  /*0330*/  IMAD.IADD R7, R4, 0x1, R7 ;  /* 0x0000000104077824 */ /* 0x004fca00078e0207 */
[----:B------:R0:W-:Y:S01]  /*0340*/  STG.E desc[UR4][R2.64], R7 ;  /* 0x0000000702007986 */ /* 0x0001e2000c101904 */
[----:B------:R-:W-:Y:S06]  /*0350*/  BAR.SYNC.DEFER_BLOCKING 0x0 ;  /* 0x0000000000007b1d */ /* 0x000fec0000010000 */
[----:B------:R-:W-:Y:S05]  /*0360*/  @!P0 BRA P1, `(.L_x_4) ;  /* 0xfffffffc00d08947 */ /* 0x000fea000083ffff */
[----:B------:R-:W-:Y:S05]  /*0370*/  EXIT ;  /* 0x000000000000794d */ /* 0x000fea0003800000 */
.L_x_5:
[----:B------:R-:W-:-:S00]  /*0380*/  BRA `(.L_x_5) ;  /* 0xfffffffc00fc7947 */ /* 0x000fc0000383ffff */
[----:B------:R-:W-:-:S00]  /*0390*/  NOP ;  /* 0x0000000000007918 */ /* 0x000fc00000000000 */
        /* <DEDUP_REMOVED lines=14> */
.L_x_6:


//--------------------- .nv.shared.reserved.0     --------------------------
	.section	.nv.shared.reserved.0,"aw",@nobits
	.weak		__nv_reservedSMEM_offset_0_alias
	.size		__nv_reservedSMEM_offset_0_alias, 0, 64
	.other		__nv_reservedSMEM_offset_0_alias,@"STO_CUDA_RESERVED_SHARED STV_DEFAULT"
__nv_reservedSMEM_offset_0_alias:
	.zero		0
	.zero		64


//--------------------- .nv.constant0._Z12vecsumKernelPjS_i --------------------------
	.section	.nv.constant0._Z12vecsumKernelPjS_i,"a",@progbits
	.sectionflags	@""
	.align	4
.nv.constant0._Z12vecsumKernelPjS_i:
	.zero		916


//--------------------- SYMBOLS --------------------------

	.type		.nv.reservedSmem.offset0,@object
	.size		.nv.reservedSmem.offset0,0x4
